//
// Generated by NVIDIA NVVM Compiler
//
// Compiler Build ID: CL-36424714
// Cuda compilation tools, release 13.0, V13.0.88
// Based on NVVM 20.0.0
//

.version 9.0
.target sm_100
.address_size 64

	// .globl	_Z34stitch_kernel_Y_with_mapping_tablePPhPiS_iiiiiy

.visible .entry _Z34stitch_kernel_Y_with_mapping_tablePPhPiS_iiiiiy(
	.param .u64 .ptr .align 1 _Z34stitch_kernel_Y_with_mapping_tablePPhPiS_iiiiiy_param_0,
	.param .u64 .ptr .align 1 _Z34stitch_kernel_Y_with_mapping_tablePPhPiS_iiiiiy_param_1,
	.param .u64 .ptr .align 1 _Z34stitch_kernel_Y_with_mapping_tablePPhPiS_iiiiiy_param_2,
	.param .u32 _Z34stitch_kernel_Y_with_mapping_tablePPhPiS_iiiiiy_param_3,
	.param .u32 _Z34stitch_kernel_Y_with_mapping_tablePPhPiS_iiiiiy_param_4,
	.param .u32 _Z34stitch_kernel_Y_with_mapping_tablePPhPiS_iiiiiy_param_5,
	.param .u32 _Z34stitch_kernel_Y_with_mapping_tablePPhPiS_iiiiiy_param_6,
	.param .u32 _Z34stitch_kernel_Y_with_mapping_tablePPhPiS_iiiiiy_param_7,
	.param .u64 _Z34stitch_kernel_Y_with_mapping_tablePPhPiS_iiiiiy_param_8
)
{
	.reg .pred 	%p<9>;
	.reg .b16 	%rs<3>;
	.reg .b32 	%r<29>;
	.reg .b32 	%f<3>;
	.reg .b64 	%rd<20>;

	ld.param.u64 	%rd2, [_Z34stitch_kernel_Y_with_mapping_tablePPhPiS_iiiiiy_param_0];
	ld.param.u64 	%rd3, [_Z34stitch_kernel_Y_with_mapping_tablePPhPiS_iiiiiy_param_1];
	ld.param.u64 	%rd5, [_Z34stitch_kernel_Y_with_mapping_tablePPhPiS_iiiiiy_param_2];
	ld.param.u32 	%r6, [_Z34stitch_kernel_Y_with_mapping_tablePPhPiS_iiiiiy_param_3];
	ld.param.u32 	%r7, [_Z34stitch_kernel_Y_with_mapping_tablePPhPiS_iiiiiy_param_4];
	ld.param.u32 	%r8, [_Z34stitch_kernel_Y_with_mapping_tablePPhPiS_iiiiiy_param_5];
	ld.param.u32 	%r10, [_Z34stitch_kernel_Y_with_mapping_tablePPhPiS_iiiiiy_param_6];
	ld.param.u32 	%r11, [_Z34stitch_kernel_Y_with_mapping_tablePPhPiS_iiiiiy_param_7];
	ld.param.u64 	%rd4, [_Z34stitch_kernel_Y_with_mapping_tablePPhPiS_iiiiiy_param_8];
	cvta.to.global.u64 	%rd1, %rd5;
	mov.u32 	%r12, %ctaid.x;
	mov.u32 	%r13, %ntid.x;
	mov.u32 	%r14, %tid.x;
	mad.lo.s32 	%r1, %r12, %r13, %r14;
	mov.u32 	%r15, %ctaid.y;
	mov.u32 	%r16, %ntid.y;
	mov.u32 	%r17, %tid.y;
	mad.lo.s32 	%r18, %r15, %r16, %r17;
	setp.ge.s32 	%p1, %r1, %r10;
	setp.ge.s32 	%p2, %r18, %r11;
	or.pred  	%p3, %p1, %p2;
	@%p3 bra 	$L__BB0_4;
	cvt.rn.f32.s32 	%f1, %r1;
	cvt.rn.f32.u32 	%f2, %r18;
	tex.2d.v4.u32.f32 	{%r19, %r20, %r21, %r22}, [%rd4, {%f1, %f2}];
	and.b32  	%r3, %r19, 65535;
	setp.gt.s32 	%p4, %r7, %r3;
	and.b32  	%r4, %r20, 65535;
	setp.gt.s32 	%p5, %r8, %r4;
	and.pred  	%p6, %p4, %p5;
	and.b32  	%r5, %r21, 65535;
	setp.gt.u32 	%p7, %r11, %r5;
	and.pred  	%p8, %p6, %p7;
	@%p8 bra 	$L__BB0_3;
	mad.lo.s32 	%r28, %r6, %r18, %r1;
	cvt.s64.s32 	%rd18, %r28;
	add.s64 	%rd19, %rd1, %rd18;
	mov.b16 	%rs2, 0;
	st.global.u8 	[%rd19], %rs2;
	bra.uni 	$L__BB0_4;
$L__BB0_3:
	cvta.to.global.u64 	%rd6, %rd2;
	mul.wide.u32 	%rd7, %r3, 8;
	add.s64 	%rd8, %rd6, %rd7;
	ld.global.u64 	%rd9, [%rd8];
	cvta.to.global.u64 	%rd10, %rd9;
	cvta.to.global.u64 	%rd11, %rd3;
	mul.wide.u32 	%rd12, %r3, 4;
	add.s64 	%rd13, %rd11, %rd12;
	ld.global.u32 	%r25, [%rd13];
	mad.lo.s32 	%r26, %r25, %r5, %r4;
	cvt.s64.s32 	%rd14, %r26;
	add.s64 	%rd15, %rd10, %rd14;
	ld.global.u8 	%rs1, [%rd15];
	mad.lo.s32 	%r27, %r6, %r18, %r1;
	cvt.s64.s32 	%rd16, %r27;
	add.s64 	%rd17, %rd1, %rd16;
	st.global.u8 	[%rd17], %rs1;
$L__BB0_4:
	ret;

}
	// .globl	_Z35stitch_kernel_UV_with_mapping_tablePPhPiS0_S1_S_iiiiiy
.visible .entry _Z35stitch_kernel_UV_with_mapping_tablePPhPiS0_S1_S_iiiiiy(
	.param .u64 .ptr .align 1 _Z35stitch_kernel_UV_with_mapping_tablePPhPiS0_S1_S_iiiiiy_param_0,
	.param .u64 .ptr .align 1 _Z35stitch_kernel_UV_with_mapping_tablePPhPiS0_S1_S_iiiiiy_param_1,
	.param .u64 .ptr .align 1 _Z35stitch_kernel_UV_with_mapping_tablePPhPiS0_S1_S_iiiiiy_param_2,
	.param .u64 .ptr .align 1 _Z35stitch_kernel_UV_with_mapping_tablePPhPiS0_S1_S_iiiiiy_param_3,
	.param .u64 .ptr .align 1 _Z35stitch_kernel_UV_with_mapping_tablePPhPiS0_S1_S_iiiiiy_param_4,
	.param .u32 _Z35stitch_kernel_UV_with_mapping_tablePPhPiS0_S1_S_iiiiiy_param_5,
	.param .u32 _Z35stitch_kernel_UV_with_mapping_tablePPhPiS0_S1_S_iiiiiy_param_6,
	.param .u32 _Z35stitch_kernel_UV_with_mapping_tablePPhPiS0_S1_S_iiiiiy_param_7,
	.param .u32 _Z35stitch_kernel_UV_with_mapping_tablePPhPiS0_S1_S_iiiiiy_param_8,
	.param .u32 _Z35stitch_kernel_UV_with_mapping_tablePPhPiS0_S1_S_iiiiiy_param_9,
	.param .u64 _Z35stitch_kernel_UV_with_mapping_tablePPhPiS0_S1_S_iiiiiy_param_10
)
{
	.reg .pred 	%p<9>;
	.reg .b16 	%rs<4>;
	.reg .b32 	%r<37>;
	.reg .b32 	%f<3>;
	.reg .b64 	%rd<30>;

	ld.param.u64 	%rd2, [_Z35stitch_kernel_UV_with_mapping_tablePPhPiS0_S1_S_iiiiiy_param_0];
	ld.param.u64 	%rd3, [_Z35stitch_kernel_UV_with_mapping_tablePPhPiS0_S1_S_iiiiiy_param_1];
	ld.param.u64 	%rd4, [_Z35stitch_kernel_UV_with_mapping_tablePPhPiS0_S1_S_iiiiiy_param_2];
	ld.param.u64 	%rd5, [_Z35stitch_kernel_UV_with_mapping_tablePPhPiS0_S1_S_iiiiiy_param_3];
	ld.param.u64 	%rd7, [_Z35stitch_kernel_UV_with_mapping_tablePPhPiS0_S1_S_iiiiiy_param_4];
	ld.param.u32 	%r7, [_Z35stitch_kernel_UV_with_mapping_tablePPhPiS0_S1_S_iiiiiy_param_5];
	ld.param.u32 	%r8, [_Z35stitch_kernel_UV_with_mapping_tablePPhPiS0_S1_S_iiiiiy_param_6];
	ld.param.u32 	%r9, [_Z35stitch_kernel_UV_with_mapping_tablePPhPiS0_S1_S_iiiiiy_param_7];
	ld.param.u32 	%r11, [_Z35stitch_kernel_UV_with_mapping_tablePPhPiS0_S1_S_iiiiiy_param_8];
	ld.param.u32 	%r12, [_Z35stitch_kernel_UV_with_mapping_tablePPhPiS0_S1_S_iiiiiy_param_9];
	ld.param.u64 	%rd6, [_Z35stitch_kernel_UV_with_mapping_tablePPhPiS0_S1_S_iiiiiy_param_10];
	cvta.to.global.u64 	%rd1, %rd7;
	mov.u32 	%r13, %ctaid.x;
	mov.u32 	%r14, %ntid.x;
	mov.u32 	%r15, %tid.x;
	mad.lo.s32 	%r16, %r13, %r14, %r15;
	shl.b32 	%r1, %r16, 1;
	mov.u32 	%r17, %ctaid.y;
	mov.u32 	%r18, %ntid.y;
	mov.u32 	%r19, %tid.y;
	mad.lo.s32 	%r20, %r17, %r18, %r19;
	shl.b32 	%r3, %r20, 1;
	setp.ge.s32 	%p1, %r1, %r11;
	setp.ge.s32 	%p2, %r3, %r12;
	or.pred  	%p3, %p1, %p2;
	@%p3 bra 	$L__BB1_4;
	cvt.rn.f32.s32 	%f1, %r1;
	cvt.rn.f32.u32 	%f2, %r3;
	tex.2d.v4.u32.f32 	{%r21, %r22, %r23, %r24}, [%rd6, {%f1, %f2}];
	and.b32  	%r6, %r21, 65535;
	setp.gt.s32 	%p4, %r8, %r6;
	and.b32  	%r25, %r22, 65535;
	setp.gt.s32 	%p5, %r9, %r25;
	and.pred  	%p6, %p4, %p5;
	and.b32  	%r26, %r23, 65535;
	setp.gt.u32 	%p7, %r12, %r26;
	and.pred  	%p8, %p6, %p7;
	@%p8 bra 	$L__BB1_3;
	mad.lo.s32 	%r36, %r7, %r20, %r1;
	cvt.s64.s32 	%rd28, %r36;
	add.s64 	%rd29, %rd1, %rd28;
	mov.b16 	%rs3, 128;
	st.global.u8 	[%rd29], %rs3;
	st.global.u8 	[%rd29+1], %rs3;
	bra.uni 	$L__BB1_4;
$L__BB1_3:
	cvta.to.global.u64 	%rd8, %rd2;
	mul.wide.u32 	%rd9, %r6, 8;
	add.s64 	%rd10, %rd8, %rd9;
	ld.global.u64 	%rd11, [%rd10];
	cvta.to.global.u64 	%rd12, %rd11;
	cvta.to.global.u64 	%rd13, %rd3;
	mul.wide.u32 	%rd14, %r6, 4;
	add.s64 	%rd15, %rd13, %rd14;
	ld.global.u32 	%r27, [%rd15];
	cvta.to.global.u64 	%rd16, %rd4;
	add.s64 	%rd17, %rd16, %rd9;
	ld.global.u64 	%rd18, [%rd17];
	cvta.to.global.u64 	%rd19, %rd18;
	cvta.to.global.u64 	%rd20, %rd5;
	add.s64 	%rd21, %rd20, %rd14;
	ld.global.u32 	%r28, [%rd21];
	shr.u32 	%r29, %r23, 1;
	and.b32  	%r30, %r29, 32767;
	shr.u32 	%r31, %r22, 1;
	and.b32  	%r32, %r31, 32767;
	mad.lo.s32 	%r33, %r27, %r30, %r32;
	mad.lo.s32 	%r34, %r28, %r30, %r32;
	mad.lo.s32 	%r35, %r7, %r20, %r1;
	cvt.s64.s32 	%rd22, %r33;
	add.s64 	%rd23, %rd12, %rd22;
	ld.global.u8 	%rs1, [%rd23];
	cvt.s64.s32 	%rd24, %r34;
	add.s64 	%rd25, %rd19, %rd24;
	ld.global.u8 	%rs2, [%rd25];
	cvt.s64.s32 	%rd26, %r35;
	add.s64 	%rd27, %rd1, %rd26;
	st.global.u8 	[%rd27], %rs1;
	st.global.u8 	[%rd27+1], %rs2;
$L__BB1_4:
	ret;

}


// ===== COMPILED SASS (sm_100) =====

	.target	sm_100

	.elftype	@"ET_EXEC"


//--------------------- .note.nv.tkinfo           --------------------------
	.section	.note.nv.tkinfo,"",@"SHT_NOTE"
	.sectionflags	@"SHF_NOTE_NV_TKINFO"
	.tkinfo
        /*0018*/ 	.word	0x00000002
        /*0030*/ 	.string	""
        /*0030*/ 	.string	"ptxas"
        /*0030*/ 	.string	"Cuda compilation tools, release 13.0, V13.0.88"
        /*0030*/ 	.string	"Build cuda_13.0.r13.0/compiler.36424714_0"
        /*0030*/ 	.string	"-arch sm_100 -m 64 "



//--------------------- .note.nv.cuinfo           --------------------------
	.section	.note.nv.cuinfo,"",@"SHT_NOTE"
	.sectionflags	@"SHF_NOTE_NV_CUINFO"
        /*0018*/ 	.short	0x0002
        /*001a*/ 	.short	0x0064
        /*001c*/ 	.short	0x0082
	.zero		2


//--------------------- .nv.info                  --------------------------
	.section	.nv.info,"",@"SHT_CUDA_INFO"
	.align	4


	//----- nvinfo : EIATTR_REGCOUNT
	.align		4
        /*0000*/ 	.byte	0x04, 0x2f
        /*0002*/ 	.short	(.L_1 - .L_0)
	.align		4
.L_0:
        /*0004*/ 	.word	index@(_Z34stitch_kernel_Y_with_mapping_tablePPhPiS_iiiiiy)
        /*0008*/ 	.word	0x00000010


	//----- nvinfo : EIATTR_FRAME_SIZE
	.align		4
.L_1:
        /*000c*/ 	.byte	0x04, 0x11
        /*000e*/ 	.short	(.L_3 - .L_2)
	.align		4
.L_2:
        /*0010*/ 	.word	index@(_Z34stitch_kernel_Y_with_mapping_tablePPhPiS_iiiiiy)
        /*0014*/ 	.word	0x00000000


	//----- nvinfo : EIATTR_REGCOUNT
	.align		4
.L_3:
        /*0018*/ 	.byte	0x04, 0x2f
        /*001a*/ 	.short	(.L_5 - .L_4)
	.align		4
.L_4:
        /*001c*/ 	.word	index@(_Z35stitch_kernel_UV_with_mapping_tablePPhPiS0_S1_S_iiiiiy)
        /*0020*/ 	.word	0x00000012


	//----- nvinfo : EIATTR_FRAME_SIZE
	.align		4
.L_5:
        /*0024*/ 	.byte	0x04, 0x11
        /*0026*/ 	.short	(.L_7 - .L_6)
	.align		4
.L_6:
        /*0028*/ 	.word	index@(_Z35stitch_kernel_UV_with_mapping_tablePPhPiS0_S1_S_iiiiiy)
        /*002c*/ 	.word	0x00000000


	//----- nvinfo : EIATTR_MIN_STACK_SIZE
	.align		4
.L_7:
        /*0030*/ 	.byte	0x04, 0x12
        /*0032*/ 	.short	(.L_9 - .L_8)
	.align		4
.L_8:
        /*0034*/ 	.word	index@(_Z35stitch_kernel_UV_with_mapping_tablePPhPiS0_S1_S_iiiiiy)
        /*0038*/ 	.word	0x00000000


	//----- nvinfo : EIATTR_MIN_STACK_SIZE
	.align		4
.L_9:
        /*003c*/ 	.byte	0x04, 0x12
        /*003e*/ 	.short	(.L_11 - .L_10)
	.align		4
.L_10:
        /*0040*/ 	.word	index@(_Z34stitch_kernel_Y_with_mapping_tablePPhPiS_iiiiiy)
        /*0044*/ 	.word	0x00000000
.L_11:


//--------------------- .nv.compat                --------------------------
	.section	.nv.compat,"",@"SHT_CUDA_COMPAT_INFO"
	.align	4
        /*0000*/ 	.byte	0x02, 0x09, 0x00, 0x00, 0x02, 0x02, 0x02, 0x00, 0x02, 0x05, 0x05, 0x00, 0x03, 0x07, 0x01, 0x01
        /*0010*/ 	.byte	0x02, 0x03, 0x00, 0x00, 0x02, 0x06, 0x01, 0x00, 0x04, 0x0b, 0x08, 0x00, 0x09, 0x00, 0x00, 0x00
        /*0020*/ 	.byte	0x00, 0x00, 0x00, 0x00


//--------------------- .nv.info._Z35stitch_kernel_UV_with_mapping_tablePPhPiS0_S1_S_iiiiiy --------------------------
	.section	.nv.info._Z35stitch_kernel_UV_with_mapping_tablePPhPiS0_S1_S_iiiiiy,"",@"SHT_CUDA_INFO"
	.sectionflags	@""
	.align	4


	//----- nvinfo : EIATTR_CUDA_API_VERSION
	.align		4
        /*0000*/ 	.byte	0x04, 0x37
        /*0002*/ 	.short	(.L_13 - .L_12)
.L_12:
        /*0004*/ 	.word	0x00000082


	//----- nvinfo : EIATTR_KPARAM_INFO
	.align		4
.L_13:
        /*0008*/ 	.byte	0x04, 0x17
        /*000a*/ 	.short	(.L_15 - .L_14)
.L_14:
        /*000c*/ 	.word	0x00000000
        /*0010*/ 	.short	0x000a
        /*0012*/ 	.short	0x0040
        /*0014*/ 	.byte	0x00, 0xf0, 0x21, 0x00


	//----- nvinfo : EIATTR_KPARAM_INFO
	.align		4
.L_15:
        /*0018*/ 	.byte	0x04, 0x17
        /*001a*/ 	.short	(.L_17 - .L_16)
.L_16:
        /*001c*/ 	.word	0x00000000
        /*0020*/ 	.short	0x0009
        /*0022*/ 	.short	0x0038
        /*0024*/ 	.byte	0x00, 0xf0, 0x11, 0x00


	//----- nvinfo : EIATTR_KPARAM_INFO
	.align		4
.L_17:
        /*0028*/ 	.byte	0x04, 0x17
        /*002a*/ 	.short	(.L_19 - .L_18)
.L_18:
        /*002c*/ 	.word	0x00000000
        /*0030*/ 	.short	0x0008
        /*0032*/ 	.short	0x0034
        /*0034*/ 	.byte	0x00, 0xf0, 0x11, 0x00


	//----- nvinfo : EIATTR_KPARAM_INFO
	.align		4
.L_19:
        /*0038*/ 	.byte	0x04, 0x17
        /*003a*/ 	.short	(.L_21 - .L_20)
.L_20:
        /*003c*/ 	.word	0x00000000
        /*0040*/ 	.short	0x0007
        /*0042*/ 	.short	0x0030
        /*0044*/ 	.byte	0x00, 0xf0, 0x11, 0x00


	//----- nvinfo : EIATTR_KPARAM_INFO
	.align		4
.L_21:
        /*0048*/ 	.byte	0x04, 0x17
        /*004a*/ 	.short	(.L_23 - .L_22)
.L_22:
        /*004c*/ 	.word	0x00000000
        /*0050*/ 	.short	0x0006
        /*0052*/ 	.short	0x002c
        /*0054*/ 	.byte	0x00, 0xf0, 0x11, 0x00


	//----- nvinfo : EIATTR_KPARAM_INFO
	.align		4
.L_23:
        /*0058*/ 	.byte	0x04, 0x17
        /*005a*/ 	.short	(.L_25 - .L_24)
.L_24:
        /*005c*/ 	.word	0x00000000
        /*0060*/ 	.short	0x0005
        /*0062*/ 	.short	0x0028
        /*0064*/ 	.byte	0x00, 0xf0, 0x11, 0x00


	//----- nvinfo : EIATTR_KPARAM_INFO
	.align		4
.L_25:
        /*0068*/ 	.byte	0x04, 0x17
        /*006a*/ 	.short	(.L_27 - .L_26)
.L_26:
        /*006c*/ 	.word	0x00000000
        /*0070*/ 	.short	0x0004
        /*0072*/ 	.short	0x0020
        /*0074*/ 	.byte	0x00, 0xf5, 0x21, 0x00


	//----- nvinfo : EIATTR_KPARAM_INFO
	.align		4
.L_27:
        /*0078*/ 	.byte	0x04, 0x17
        /*007a*/ 	.short	(.L_29 - .L_28)
.L_28:
        /*007c*/ 	.word	0x00000000
        /*0080*/ 	.short	0x0003
        /*0082*/ 	.short	0x0018
        /*0084*/ 	.byte	0x00, 0xf5, 0x21, 0x00


	//----- nvinfo : EIATTR_KPARAM_INFO
	.align		4
.L_29:
        /*0088*/ 	.byte	0x04, 0x17
        /*008a*/ 	.short	(.L_31 - .L_30)
.L_30:
        /*008c*/ 	.word	0x00000000
        /*0090*/ 	.short	0x0002
        /*0092*/ 	.short	0x0010
        /*0094*/ 	.byte	0x00, 0xf5, 0x21, 0x00


	//----- nvinfo : EIATTR_KPARAM_INFO
	.align		4
.L_31:
        /*0098*/ 	.byte	0x04, 0x17
        /*009a*/ 	.short	(.L_33 - .L_32)
.L_32:
        /*009c*/ 	.word	0x00000000
        /*00a0*/ 	.short	0x0001
        /*00a2*/ 	.short	0x0008
        /*00a4*/ 	.byte	0x00, 0xf5, 0x21, 0x00


	//----- nvinfo : EIATTR_KPARAM_INFO
	.align		4
.L_33:
        /*00a8*/ 	.byte	0x04, 0x17
        /*00aa*/ 	.short	(.L_35 - .L_34)
.L_34:
        /*00ac*/ 	.word	0x00000000
        /*00b0*/ 	.short	0x0000
        /*00b2*/ 	.short	0x0000
        /*00b4*/ 	.byte	0x00, 0xf5, 0x21, 0x00


	//----- nvinfo : EIATTR_SPARSE_MMA_MASK
	.align		4
.L_35:
        /*00b8*/ 	.byte	0x03, 0x50
        /*00ba*/ 	.short	0x0000


	//----- nvinfo : EIATTR_MAXREG_COUNT
	.align		4
        /*00bc*/ 	.byte	0x03, 0x1b
        /*00be*/ 	.short	0x00ff


	//----- nvinfo : EIATTR_MERCURY_ISA_VERSION
	.align		4
        /*00c0*/ 	.byte	0x03, 0x5f
        /*00c2*/ 	.short	0x0101


	//----- nvinfo : EIATTR_VRC_CTA_INIT_COUNT
	.align		4
        /*00c4*/ 	.byte	0x02, 0x4a
	.zero		1
	.zero		1


	//----- nvinfo : EIATTR_EXIT_INSTR_OFFSETS
	.align		4
        /*00c8*/ 	.byte	0x04, 0x1c
        /*00ca*/ 	.short	(.L_37 - .L_36)


	//   ....[0]....
.L_36:
        /*00cc*/ 	.word	0x000000f0


	//   ....[1]....
        /*00d0*/ 	.word	0x00000290


	//   ....[2]....
        /*00d4*/ 	.word	0x00000490


	//----- nvinfo : EIATTR_CRS_STACK_SIZE
	.align		4
.L_37:
        /*00d8*/ 	.byte	0x04, 0x1e
        /*00da*/ 	.short	(.L_39 - .L_38)
.L_38:
        /*00dc*/ 	.word	0x00000000


	//----- nvinfo : EIATTR_CBANK_PARAM_SIZE
	.align		4
.L_39:
        /*00e0*/ 	.byte	0x03, 0x19
        /*00e2*/ 	.short	0x0048


	//----- nvinfo : EIATTR_PARAM_CBANK
	.align		4
        /*00e4*/ 	.byte	0x04, 0x0a
        /*00e6*/ 	.short	(.L_41 - .L_40)
	.align		4
.L_40:
        /*00e8*/ 	.word	index@(.nv.constant0._Z35stitch_kernel_UV_with_mapping_tablePPhPiS0_S1_S_iiiiiy)
        /*00ec*/ 	.short	0x0380
        /*00ee*/ 	.short	0x0048


	//----- nvinfo : EIATTR_SW_WAR
	.align		4
.L_41:
        /*00f0*/ 	.byte	0x04, 0x36
        /*00f2*/ 	.short	(.L_43 - .L_42)
.L_42:
        /*00f4*/ 	.word	0x00000008
.L_43:


//--------------------- .nv.info._Z34stitch_kernel_Y_with_mapping_tablePPhPiS_iiiiiy --------------------------
	.section	.nv.info._Z34stitch_kernel_Y_with_mapping_tablePPhPiS_iiiiiy,"",@"SHT_CUDA_INFO"
	.sectionflags	@""
	.align	4


	//----- nvinfo : EIATTR_CUDA_API_VERSION
	.align		4
        /*0000*/ 	.byte	0x04, 0x37
        /*0002*/ 	.short	(.L_45 - .L_44)
.L_44:
        /*0004*/ 	.word	0x00000082


	//----- nvinfo : EIATTR_KPARAM_INFO
	.align		4
.L_45:
        /*0008*/ 	.byte	0x04, 0x17
        /*000a*/ 	.short	(.L_47 - .L_46)
.L_46:
        /*000c*/ 	.word	0x00000000
        /*0010*/ 	.short	0x0008
        /*0012*/ 	.short	0x0030
        /*0014*/ 	.byte	0x00, 0xf0, 0x21, 0x00


	//----- nvinfo : EIATTR_KPARAM_INFO
	.align		4
.L_47:
        /*0018*/ 	.byte	0x04, 0x17
        /*001a*/ 	.short	(.L_49 - .L_48)
.L_48:
        /*001c*/ 	.word	0x00000000
        /*0020*/ 	.short	0x0007
        /*0022*/ 	.short	0x0028
        /*0024*/ 	.byte	0x00, 0xf0, 0x11, 0x00


	//----- nvinfo : EIATTR_KPARAM_INFO
	.align		4
.L_49:
        /*0028*/ 	.byte	0x04, 0x17
        /*002a*/ 	.short	(.L_51 - .L_50)
.L_50:
        /*002c*/ 	.word	0x00000000
        /*0030*/ 	.short	0x0006
        /*0032*/ 	.short	0x0024
        /*0034*/ 	.byte	0x00, 0xf0, 0x11, 0x00


	//----- nvinfo : EIATTR_KPARAM_INFO
	.align		4
.L_51:
        /*0038*/ 	.byte	0x04, 0x17
        /*003a*/ 	.short	(.L_53 - .L_52)
.L_52:
        /*003c*/ 	.word	0x00000000
        /*0040*/ 	.short	0x0005
        /*0042*/ 	.short	0x0020
        /*0044*/ 	.byte	0x00, 0xf0, 0x11, 0x00


	//----- nvinfo : EIATTR_KPARAM_INFO
	.align		4
.L_53:
        /*0048*/ 	.byte	0x04, 0x17
        /*004a*/ 	.short	(.L_55 - .L_54)
.L_54:
        /*004c*/ 	.word	0x00000000
        /*0050*/ 	.short	0x0004
        /*0052*/ 	.short	0x001c
        /*0054*/ 	.byte	0x00, 0xf0, 0x11, 0x00


	//----- nvinfo : EIATTR_KPARAM_INFO
	.align		4
.L_55:
        /*0058*/ 	.byte	0x04, 0x17
        /*005a*/ 	.short	(.L_57 - .L_56)
.L_56:
        /*005c*/ 	.word	0x00000000
        /*0060*/ 	.short	0x0003
        /*0062*/ 	.short	0x0018
        /*0064*/ 	.byte	0x00, 0xf0, 0x11, 0x00


	//----- nvinfo : EIATTR_KPARAM_INFO
	.align		4
.L_57:
        /*0068*/ 	.byte	0x04, 0x17
        /*006a*/ 	.short	(.L_59 - .L_58)
.L_58:
        /*006c*/ 	.word	0x00000000
        /*0070*/ 	.short	0x0002
        /*0072*/ 	.short	0x0010
        /*0074*/ 	.byte	0x00, 0xf5, 0x21, 0x00


	//----- nvinfo : EIATTR_KPARAM_INFO
	.align		4
.L_59:
        /*0078*/ 	.byte	0x04, 0x17
        /*007a*/ 	.short	(.L_61 - .L_60)
.L_60:
        /*007c*/ 	.word	0x00000000
        /*0080*/ 	.short	0x0001
        /*0082*/ 	.short	0x0008
        /*0084*/ 	.byte	0x00, 0xf5, 0x21, 0x00


	//----- nvinfo : EIATTR_KPARAM_INFO
	.align		4
.L_61:
        /*0088*/ 	.byte	0x04, 0x17
        /*008a*/ 	.short	(.L_63 - .L_62)
.L_62:
        /*008c*/ 	.word	0x00000000
        /*0090*/ 	.short	0x0000
        /*0092*/ 	.short	0x0000
        /*0094*/ 	.byte	0x00, 0xf5, 0x21, 0x00


	//----- nvinfo : EIATTR_SPARSE_MMA_MASK
	.align		4
.L_63:
        /*0098*/ 	.byte	0x03, 0x50
        /*009a*/ 	.short	0x0000


	//----- nvinfo : EIATTR_MAXREG_COUNT
	.align		4
        /*009c*/ 	.byte	0x03, 0x1b
        /*009e*/ 	.short	0x00ff


	//----- nvinfo : EIATTR_MERCURY_ISA_VERSION
	.align		4
        /*00a0*/ 	.byte	0x03, 0x5f
        /*00a2*/ 	.short	0x0101


	//----- nvinfo : EIATTR_VRC_CTA_INIT_COUNT
	.align		4
        /*00a4*/ 	.byte	0x02, 0x4a
	.zero		1
	.zero		1


	//----- nvinfo : EIATTR_EXIT_INSTR_OFFSETS
	.align		4
        /*00a8*/ 	.byte	0x04, 0x1c
        /*00aa*/ 	.short	(.L_65 - .L_64)


	//   ....[0]....
.L_64:
        /*00ac*/ 	.word	0x000000d0


	//   ....[1]....
        /*00b0*/ 	.word	0x00000230


	//   ....[2]....
        /*00b4*/ 	.word	0x00000340


	//----- nvinfo : EIATTR_CBANK_PARAM_SIZE
	.align		4
.L_65:
        /*00b8*/ 	.byte	0x03, 0x19
        /*00ba*/ 	.short	0x0038


	//----- nvinfo : EIATTR_PARAM_CBANK
	.align		4
        /*00bc*/ 	.byte	0x04, 0x0a
        /*00be*/ 	.short	(.L_67 - .L_66)
	.align		4
.L_66:
        /*00c0*/ 	.word	index@(.nv.constant0._Z34stitch_kernel_Y_with_mapping_tablePPhPiS_iiiiiy)
        /*00c4*/ 	.short	0x0380
        /*00c6*/ 	.short	0x0038


	//----- nvinfo : EIATTR_SW_WAR
	.align		4
.L_67:
        /*00c8*/ 	.byte	0x04, 0x36
        /*00ca*/ 	.short	(.L_69 - .L_68)
.L_68:
        /*00cc*/ 	.word	0x00000008
.L_69:


//--------------------- .nv.callgraph             --------------------------
	.section	.nv.callgraph,"",@"SHT_CUDA_CALLGRAPH"
	.align	4
	.sectionentsize	8
	.align		4
        /*0000*/ 	.word	0x00000000
	.align		4
        /*0004*/ 	.word	0xffffffff
	.align		4
        /*0008*/ 	.word	0x00000000
	.align		4
        /*000c*/ 	.word	0xfffffffe
	.align		4
        /*0010*/ 	.word	0x00000000
	.align		4
        /*0014*/ 	.word	0xfffffffd
	.align		4
        /*0018*/ 	.word	0x00000000
	.align		4
        /*001c*/ 	.word	0xfffffffc


//--------------------- .text._Z35stitch_kernel_UV_with_mapping_tablePPhPiS0_S1_S_iiiiiy --------------------------
	.section	.text._Z35stitch_kernel_UV_with_mapping_tablePPhPiS0_S1_S_iiiiiy,"ax",@progbits
	.align	128
        .global         _Z35stitch_kernel_UV_with_mapping_tablePPhPiS0_S1_S_iiiiiy
        .type           _Z35stitch_kernel_UV_with_mapping_tablePPhPiS0_S1_S_iiiiiy,@function
        .size           _Z35stitch_kernel_UV_with_mapping_tablePPhPiS0_S1_S_iiiiiy,(.L_x_3 - _Z35stitch_kernel_UV_with_mapping_tablePPhPiS0_S1_S_iiiiiy)
        .other          _Z35stitch_kernel_UV_with_mapping_tablePPhPiS0_S1_S_iiiiiy,@"STO_CUDA_ENTRY STV_DEFAULT"
_Z35stitch_kernel_UV_with_mapping_tablePPhPiS0_S1_S_iiiiiy:
.text._Z35stitch_kernel_UV_with_mapping_tablePPhPiS0_S1_S_iiiiiy:
[----:B------:R-:W-:Y:S01]  /*0000*/  LDC R1, c[0x0][0x37c] ;  /* 0x0000df00ff017b82 */ /* 0x000fe20000000800 */
[----:B------:R-:W0:Y:S07]  /*0010*/  S2R R5, SR_TID.Y ;  /* 0x0000000000057919 */ /* 0x000e2e0000002200 */
[----:B------:R-:W1:Y:S01]  /*0020*/  LDC R3, c[0x0][0x360] ;  /* 0x0000d800ff037b82 */ /* 0x000e620000000800 */
[----:B------:R-:W2:Y:S01]  /*0030*/  LDCU UR6, c[0x0][0x3b8] ;  /* 0x00007700ff0677ac */ /* 0x000ea20008000800 */
[----:B------:R-:W1:Y:S01]  /*0040*/  S2R R2, SR_TID.X ;  /* 0x0000000000027919 */ /* 0x000e620000002100 */
[----:B------:R-:W3:Y:S05]  /*0050*/  LDCU UR7, c[0x0][0x3b4] ;  /* 0x00007680ff0777ac */ /* 0x000eea0008000800 */
[----:B------:R-:W0:Y:S08]  /*0060*/  S2UR UR5, SR_CTAID.Y ;  /* 0x00000000000579c3 */ /* 0x000e300000002600 */
[----:B------:R-:W0:Y:S08]  /*0070*/  LDC R0, c[0x0][0x364] ;  /* 0x0000d900ff007b82 */ /* 0x000e300000000800 */
[----:B------:R-:W1:Y:S01]  /*0080*/  S2UR UR4, SR_CTAID.X ;  /* 0x00000000000479c3 */ /* 0x000e620000002500 */
[----:B0-----:R-:W-:-:S02]  /*0090*/  IMAD R0, R0, UR5, R5 ;  /* 0x0000000500007c24 */ /* 0x001fc4000f8e0205 */
[----:B-1----:R-:W-:Y:S02]  /*00a0*/  IMAD R3, R3, UR4, R2 ;  /* 0x0000000403037c24 */ /* 0x002fe4000f8e0202 */
[----:B------:R-:W-:Y:S02]  /*00b0*/  IMAD.SHL.U32 R2, R0, 0x2, RZ ;  /* 0x0000000200027824 */ /* 0x000fe400078e00ff */
[----:B------:R-:W-:-:S03]  /*00c0*/  IMAD.SHL.U32 R3, R3, 0x2, RZ ;  /* 0x0000000203037824 */ /* 0x000fc600078e00ff */
[----:B--2---:R-:W-:-:S04]  /*00d0*/  ISETP.GE.AND P0, PT, R2, UR6, PT ;  /* 0x0000000602007c0c */ /* 0x004fc8000bf06270 */
[----:B---3--:R-:W-:-:S13]  /*00e0*/  ISETP.GE.OR P0, PT, R3, UR7, P0 ;  /* 0x0000000703007c0c */ /* 0x008fda0008706670 */
[----:B------:R-:W-:Y:S05]  /*00f0*/  @P0 EXIT ;  /* 0x000000000000094d */ /* 0x000fea0003800000 */
[----:B------:R-:W0:Y:S01]  /*0100*/  LDCU UR4, c[0x0][0x3c0] ;  /* 0x00007800ff0477ac */ /* 0x000e220008000800 */
[----:B------:R-:W-:Y:S01]  /*0110*/  I2FP.F32.U32 R5, R2 ;  /* 0x0000000200057245 */ /* 0x000fe20000201000 */
[----:B------:R-:W-:Y:S01]  /*0120*/  IMAD.MOV.U32 R8, RZ, RZ, -0x3e000000 ;  /* 0xc2000000ff087424 */ /* 0x000fe200078e00ff */
[----:B------:R-:W-:Y:S01]  /*0130*/  I2FP.F32.S32 R4, R3 ;  /* 0x0000000300047245 */ /* 0x000fe20000201400 */
[----:B------:R-:W-:-:S05]  /*0140*/  UMOV UR5, URZ ;  /* 0x000000ff00057c82 */ /* 0x000fca0008000000 */
[----:B0-----:R0:W5:Y:S02]  /*0150*/  TEX.LL R2, R4, R4, R8, UR4, 2D, 0x7 ;  /* 0x28ff040804047f60 */ /* 0x00116400089e0702 */
[----:B0-----:R-:W0:Y:S01]  /*0160*/  LDCU UR4, c[0x0][0x3b0] ;  /* 0x00007600ff0477ac */ /* 0x001e220008000800 */
[----:B------:R-:W1:Y:S01]  /*0170*/  LDCU UR5, c[0x0][0x3ac] ;  /* 0x00007580ff0577ac */ /* 0x000e620008000800 */
[----:B-----5:R-:W-:Y:S02]  /*0180*/  LOP3.LUT R6, R5, 0xffff, RZ, 0xc0, !PT ;  /* 0x0000ffff05067812 */ /* 0x020fe400078ec0ff */
[----:B------:R-:W-:Y:S02]  /*0190*/  LOP3.LUT R7, R2, 0xffff, RZ, 0xc0, !PT ;  /* 0x0000ffff02077812 */ /* 0x000fe400078ec0ff */
[----:B0-----:R-:W-:Y:S02]  /*01a0*/  ISETP.GE.AND P0, PT, R6, UR4, PT ;  /* 0x0000000406007c0c */ /* 0x001fe4000bf06270 */
[----:B------:R-:W-:-:S02]  /*01b0*/  LOP3.LUT R15, R4, 0xffff, RZ, 0xc0, !PT ;  /* 0x0000ffff040f7812 */ /* 0x000fc400078ec0ff */
[----:B------:R-:W-:Y:S02]  /*01c0*/  ISETP.LT.U32.AND P1, PT, R7, UR6, PT ;  /* 0x0000000607007c0c */ /* 0x000fe4000bf21070 */
[----:B-1----:R-:W-:Y:S01]  /*01d0*/  ISETP.LT.AND P0, PT, R15, UR5, !P0 ;  /* 0x000000050f007c0c */ /* 0x002fe2000c701270 */
[----:B------:R-:W0:-:S12]  /*01e0*/  LDCU.64 UR4, c[0x0][0x358] ;  /* 0x00006b00ff0477ac */ /* 0x000e180008000a00 */
[----:B------:R-:W-:Y:S05]  /*01f0*/  @P0 BRA P1, `(.L_x_0) ;  /* 0x0000000000280947 */ /* 0x000fea0000800000 */
[----:B------:R-:W1:Y:S01]  /*0200*/  LDCU UR6, c[0x0][0x3a8] ;  /* 0x00007500ff0677ac */ /* 0x000e620008000800 */
[----:B------:R-:W-:Y:S01]  /*0210*/  IMAD.MOV.U32 R4, RZ, RZ, 0x80 ;  /* 0x00000080ff047424 */ /* 0x000fe200078e00ff */
[----:B------:R-:W2:Y:S01]  /*0220*/  LDCU.64 UR8, c[0x0][0x3a0] ;  /* 0x00007400ff0877ac */ /* 0x000ea20008000a00 */
[----:B-1----:R-:W-:-:S05]  /*0230*/  IMAD R0, R0, UR6, R3 ;  /* 0x0000000600007c24 */ /* 0x002fca000f8e0203 */
[----:B--2---:R-:W-:-:S04]  /*0240*/  IADD3 R2, P0, PT, R0, UR8, RZ ;  /* 0x0000000800027c10 */ /* 0x004fc8000ff1e0ff */
[----:B------:R-:W-:Y:S02]  /*0250*/  LEA.HI.X.SX32 R3, R0, UR9, 0x1, P0 ;  /* 0x0000000900037c11 */ /* 0x000fe400080f0eff */
[----:B------:R-:W-:-:S05]  /*0260*/  PRMT R0, R4, 0x7610, R0 ;  /* 0x0000761004007816 */ /* 0x000fca0000000000 */
[----:B0-----:R-:W-:Y:S04]  /*0270*/  STG.E.U8 desc[UR4][R2.64], R0 ;  /* 0x0000000002007986 */ /* 0x001fe8000c101104 */
[----:B------:R-:W-:Y:S01]  /*0280*/  STG.E.U8 desc[UR4][R2.64+0x1], R0 ;  /* 0x0000010002007986 */ /* 0x000fe2000c101104 */
[----:B------:R-:W-:Y:S05]  /*0290*/  EXIT ;  /* 0x000000000000794d */ /* 0x000fea0003800000 */
.L_x_0:
[----:B------:R-:W1:Y:S08]  /*02a0*/  LDC.64 R10, c[0x0][0x388] ;  /* 0x0000e200ff0a7b82 */ /* 0x000e700000000a00 */
[----:B------:R-:W2:Y:S08]  /*02b0*/  LDC.64 R12, c[0x0][0x398] ;  /* 0x0000e600ff0c7b82 */ /* 0x000eb00000000a00 */
[----:B------:R-:W3:Y:S08]  /*02c0*/  LDC.64 R6, c[0x0][0x380] ;  /* 0x0000e000ff067b82 */ /* 0x000ef00000000a00 */
[----:B------:R-:W4:Y:S01]  /*02d0*/  LDC.64 R8, c[0x0][0x390] ;  /* 0x0000e400ff087b82 */ /* 0x000f220000000a00 */
[C---:B-1----:R-:W-:Y:S01]  /*02e0*/  IMAD.WIDE.U32 R10, R15.reuse, 0x4, R10 ;  /* 0x000000040f0a7825 */ /* 0x042fe200078e000a */
[----:B------:R-:W-:Y:S01]  /*02f0*/  SHF.R.U32.HI R2, RZ, 0x1, R2 ;  /* 0x00000001ff027819 */ /* 0x000fe20000011602 */
[----:B------:R-:W1:Y:S04]  /*0300*/  LDCU UR6, c[0x0][0x3a8] ;  /* 0x00007500ff0677ac */ /* 0x000e680008000800 */
[----:B0-----:R-:W4:Y:S01]  /*0310*/  LDG.E R10, desc[UR4][R10.64] ;  /* 0x000000040a0a7981 */ /* 0x001f22000c1e1900 */
[C---:B--2---:R-:W-:Y:S01]  /*0320*/  IMAD.WIDE.U32 R12, R15.reuse, 0x4, R12 ;  /* 0x000000040f0c7825 */ /* 0x044fe200078e000c */
[----:B------:R-:W-:Y:S01]  /*0330*/  SHF.R.U32.HI R4, RZ, 0x1, R5 ;  /* 0x00000001ff047819 */ /* 0x000fe20000011605 */
[----:B------:R-:W0:Y:S04]  /*0340*/  LDCU.64 UR8, c[0x0][0x3a0] ;  /* 0x00007400ff0877ac */ /* 0x000e280008000a00 */
[----:B------:R-:W2:Y:S01]  /*0350*/  LDG.E R12, desc[UR4][R12.64] ;  /* 0x000000040c0c7981 */ /* 0x000ea2000c1e1900 */
[----:B---3--:R-:W-:-:S06]  /*0360*/  IMAD.WIDE.U32 R6, R15, 0x8, R6 ;  /* 0x000000080f067825 */ /* 0x008fcc00078e0006 */
[----:B------:R-:W3:Y:S01]  /*0370*/  LDG.E.64 R6, desc[UR4][R6.64] ;  /* 0x0000000406067981 */ /* 0x000ee2000c1e1b00 */
[----:B----4-:R-:W-:-:S06]  /*0380*/  IMAD.WIDE.U32 R8, R15, 0x8, R8 ;  /* 0x000000080f087825 */ /* 0x010fcc00078e0008 */
[----:B------:R-:W4:Y:S01]  /*0390*/  LDG.E.64 R8, desc[UR4][R8.64] ;  /* 0x0000000408087981 */ /* 0x000f22000c1e1b00 */
[----:B------:R-:W-:Y:S02]  /*03a0*/  LOP3.LUT R5, R2, 0x7fff, RZ, 0xc0, !PT ;  /* 0x00007fff02057812 */ /* 0x000fe400078ec0ff */
[----:B------:R-:W-:-:S05]  /*03b0*/  LOP3.LUT R4, R4, 0x7fff, RZ, 0xc0, !PT ;  /* 0x00007fff04047812 */ /* 0x000fca00078ec0ff */
[-CC-:B------:R-:W-:Y:S02]  /*03c0*/  IMAD R15, R10, R5.reuse, R4.reuse ;  /* 0x000000050a0f7224 */ /* 0x180fe400078e0204 */
[----:B--2---:R-:W-:-:S03]  /*03d0*/  IMAD R11, R12, R5, R4 ;  /* 0x000000050c0b7224 */ /* 0x004fc600078e0204 */
[----:B---3--:R-:W-:-:S04]  /*03e0*/  IADD3 R4, P0, PT, R6, R15, RZ ;  /* 0x0000000f06047210 */ /* 0x008fc80007f1e0ff */
[----:B------:R-:W-:Y:S02]  /*03f0*/  LEA.HI.X.SX32 R5, R15, R7, 0x1, P0 ;  /* 0x000000070f057211 */ /* 0x000fe400000f0eff */
[----:B----4-:R-:W-:-:S04]  /*0400*/  IADD3 R10, P1, PT, R8, R11, RZ ;  /* 0x0000000b080a7210 */ /* 0x010fc80007f3e0ff */
[----:B------:R-:W2:Y:S01]  /*0410*/  LDG.E.U8 R5, desc[UR4][R4.64] ;  /* 0x0000000404057981 */ /* 0x000ea2000c1e1100 */
[----:B------:R-:W-:-:S06]  /*0420*/  LEA.HI.X.SX32 R11, R11, R9, 0x1, P1 ;  /* 0x000000090b0b7211 */ /* 0x000fcc00008f0eff */
[----:B------:R-:W3:Y:S01]  /*0430*/  LDG.E.U8 R11, desc[UR4][R10.64] ;  /* 0x000000040a0b7981 */ /* 0x000ee2000c1e1100 */
[----:B-1----:R-:W-:-:S05]  /*0440*/  IMAD R0, R0, UR6, R3 ;  /* 0x0000000600007c24 */ /* 0x002fca000f8e0203 */
[----:B0-----:R-:W-:-:S04]  /*0450*/  IADD3 R2, P0, PT, R0, UR8, RZ ;  /* 0x0000000800027c10 */ /* 0x001fc8000ff1e0ff */
[----:B------:R-:W-:-:S05]  /*0460*/  LEA.HI.X.SX32 R3, R0, UR9, 0x1, P0 ;  /* 0x0000000900037c11 */ /* 0x000fca00080f0eff */
[----:B--2---:R-:W-:Y:S04]  /*0470*/  STG.E.U8 desc[UR4][R2.64], R5 ;  /* 0x0000000502007986 */ /* 0x004fe8000c101104 */
[----:B---3--:R-:W-:Y:S01]  /*0480*/  STG.E.U8 desc[UR4][R2.64+0x1], R11 ;  /* 0x0000010b02007986 */ /* 0x008fe2000c101104 */
[----:B------:R-:W-:Y:S05]  /*0490*/  EXIT ;  /* 0x000000000000794d */ /* 0x000fea0003800000 */
.L_x_1:
[----:B------:R-:W-:-:S00]  /*04a0*/  BRA `(.L_x_1) ;  /* 0xfffffffc00fc7947 */ /* 0x000fc0000383ffff */
[----:B------:R-:W-:-:S00]  /*04b0*/  NOP ;  /* 0x0000000000007918 */ /* 0x000fc00000000000 */
        /* <DEDUP_REMOVED lines=12> */
.L_x_3:


//--------------------- .text._Z34stitch_kernel_Y_with_mapping_tablePPhPiS_iiiiiy --------------------------
	.section	.text._Z34stitch_kernel_Y_with_mapping_tablePPhPiS_iiiiiy,"ax",@progbits
	.align	128
        .global         _Z34stitch_kernel_Y_with_mapping_tablePPhPiS_iiiiiy
        .type           _Z34stitch_kernel_Y_with_mapping_tablePPhPiS_iiiiiy,@function
        .size           _Z34stitch_kernel_Y_with_mapping_tablePPhPiS_iiiiiy,(.L_x_4 - _Z34stitch_kernel_Y_with_mapping_tablePPhPiS_iiiiiy)
        .other          _Z34stitch_kernel_Y_with_mapping_tablePPhPiS_iiiiiy,@"STO_CUDA_ENTRY STV_DEFAULT"
_Z34stitch_kernel_Y_with_mapping_tablePPhPiS_iiiiiy:
.text._Z34stitch_kernel_Y_with_mapping_tablePPhPiS_iiiiiy:
        /* <DEDUP_REMOVED lines=9> */
[----:B0-----:R-:W-:-:S05]  /*0090*/  IMAD R0, R0, UR5, R5 ;  /* 0x0000000500007c24 */ /* 0x001fca000f8e0205 */
[----:B--2---:R-:W-:Y:S01]  /*00a0*/  ISETP.GE.AND P0, PT, R0, UR6, PT ;  /* 0x0000000600007c0c */ /* 0x004fe2000bf06270 */
[----:B-1----:R-:W-:-:S05]  /*00b0*/  IMAD R3, R3, UR4, R2 ;  /* 0x0000000403037c24 */ /* 0x002fca000f8e0202 */
[----:B---3--:R-:W-:-:S13]  /*00c0*/  ISETP.GE.OR P0, PT, R3, UR7, P0 ;  /* 0x0000000703007c0c */ /* 0x008fda0008706670 */
[----:B------:R-:W-:Y:S05]  /*00d0*/  @P0 EXIT ;  /* 0x000000000000094d */ /* 0x000fea0003800000 */
[----:B------:R-:W0:Y:S01]  /*00e0*/  LDCU UR4, c[0x0][0x3b0] ;  /* 0x00007600ff0477ac */ /* 0x000e220008000800 */
[----:B------:R-:W-:Y:S01]  /*00f0*/  IMAD.MOV.U32 R2, RZ, RZ, -0x3e000000 ;  /* 0xc2000000ff027424 */ /* 0x000fe200078e00ff */
[----:B------:R-:W-:Y:S02]  /*0100*/  I2FP.F32.S32 R4, R3 ;  /* 0x0000000300047245 */ /* 0x000fe40000201400 */
[----:B------:R-:W-:Y:S01]  /*0110*/  I2FP.F32.U32 R5, R0 ;  /* 0x0000000000057245 */ /* 0x000fe20000201000 */
        /* <DEDUP_REMOVED lines=8> */
[----:B-1----:R-:W-:Y:S01]  /*01a0*/  ISETP.LT.AND P0, PT, R9, UR5, !P0 ;  /* 0x0000000509007c0c */ /* 0x002fe2000c701270 */
[----:B------:R-:W0:Y:S03]  /*01b0*/  LDCU.64 UR4, c[0x0][0x358] ;  /* 0x00006b00ff0477ac */ /* 0x000e260008000a00 */
[----:B------:R-:W-:-:S13]  /*01c0*/  ISETP.LT.U32.AND P0, PT, R11, UR6, P0 ;  /* 0x000000060b007c0c */ /* 0x000fda0008701070 */
[----:B------:R-:W1:Y:S08]  /*01d0*/  @!P0 LDC R6, c[0x0][0x398] ;  /* 0x0000e600ff068b82 */ /* 0x000e700000000800 */
[----:B------:R-:W2:Y:S01]  /*01e0*/  @!P0 LDC.64 R12, c[0x0][0x390] ;  /* 0x0000e400ff0c8b82 */ /* 0x000ea20000000a00 */
[----:B-1----:R-:W-:-:S05]  /*01f0*/  @!P0 IMAD R2, R0, R6, R3 ;  /* 0x0000000600028224 */ /* 0x002fca00078e0203 */
[----:B--2---:R-:W-:-:S04]  /*0200*/  @!P0 IADD3 R4, P1, PT, R2, R12, RZ ;  /* 0x0000000c02048210 */ /* 0x004fc80007f3e0ff */
[----:B------:R-:W-:-:S05]  /*0210*/  @!P0 LEA.HI.X.SX32 R5, R2, R13, 0x1, P1 ;  /* 0x0000000d02058211 */ /* 0x000fca00008f0eff */
[----:B0-----:R0:W-:Y:S01]  /*0220*/  @!P0 STG.E.U8 desc[UR4][R4.64], RZ ;  /* 0x000000ff04008986 */ /* 0x0011e2000c101104 */
[----:B------:R-:W-:Y:S05]  /*0230*/  @!P0 EXIT ;  /* 0x000000000000894d */ /* 0x000fea0003800000 */
[----:B------:R-:W1:Y:S01]  /*0240*/  LDC.64 R6, c[0x0][0x388] ;  /* 0x0000e200ff067b82 */ /* 0x000e620000000a00 */
[----:B------:R-:W2:Y:S01]  /*0250*/  LDCU UR6, c[0x0][0x398] ;  /* 0x00007300ff0677ac */ /* 0x000ea20008000800 */
[----:B------:R-:W3:Y:S06]  /*0260*/  LDCU.64 UR8, c[0x0][0x390] ;  /* 0x00007200ff0877ac */ /* 0x000eec0008000a00 */
[----:B0-----:R-:W0:Y:S01]  /*0270*/  LDC.64 R4, c[0x0][0x380] ;  /* 0x0000e000ff047b82 */ /* 0x001e220000000a00 */
[----:B-1----:R-:W-:-:S06]  /*0280*/  IMAD.WIDE.U32 R6, R9, 0x4, R6 ;  /* 0x0000000409067825 */ /* 0x002fcc00078e0006 */
[----:B------:R-:W4:Y:S01]  /*0290*/  LDG.E R6, desc[UR4][R6.64] ;  /* 0x0000000406067981 */ /* 0x000f22000c1e1900 */
[----:B0-----:R-:W-:-:S06]  /*02a0*/  IMAD.WIDE.U32 R4, R9, 0x8, R4 ;  /* 0x0000000809047825 */ /* 0x001fcc00078e0004 */
[----:B------:R-:W2:Y:S01]  /*02b0*/  LDG.E.64 R4, desc[UR4][R4.64] ;  /* 0x0000000404047981 */ /* 0x000ea2000c1e1b00 */
[----:B----4-:R-:W-:-:S05]  /*02c0*/  IMAD R11, R11, R6, R8 ;  /* 0x000000060b0b7224 */ /* 0x010fca00078e0208 */
[----:B--2---:R-:W-:-:S04]  /*02d0*/  IADD3 R8, P0, PT, R4, R11, RZ ;  /* 0x0000000b04087210 */ /* 0x004fc80007f1e0ff */
[----:B------:R-:W-:-:S06]  /*02e0*/  LEA.HI.X.SX32 R9, R11, R5, 0x1, P0 ;  /* 0x000000050b097211 */ /* 0x000fcc00000f0eff */
[----:B------:R-:W2:Y:S01]  /*02f0*/  LDG.E.U8 R9, desc[UR4][R8.64] ;  /* 0x0000000408097981 */ /* 0x000ea2000c1e1100 */
[----:B------:R-:W-:-:S05]  /*0300*/  IMAD R0, R0, UR6, R3 ;  /* 0x0000000600007c24 */ /* 0x000fca000f8e0203 */
[----:B---3--:R-:W-:-:S04]  /*0310*/  IADD3 R2, P0, PT, R0, UR8, RZ ;  /* 0x0000000800027c10 */ /* 0x008fc8000ff1e0ff */
[----:B------:R-:W-:-:S05]  /*0320*/  LEA.HI.X.SX32 R3, R0, UR9, 0x1, P0 ;  /* 0x0000000900037c11 */ /* 0x000fca00080f0eff */
[----:B--2---:R-:W-:Y:S01]  /*0330*/  STG.E.U8 desc[UR4][R2.64], R9 ;  /* 0x0000000902007986 */ /* 0x004fe2000c101104 */
[----:B------:R-:W-:Y:S05]  /*0340*/  EXIT ;  /* 0x000000000000794d */ /* 0x000fea0003800000 */
.L_x_2:
        /* <DEDUP_REMOVED lines=11> */
.L_x_4:


//--------------------- .nv.shared.reserved.0     --------------------------
	.section	.nv.shared.reserved.0,"aw",@nobits
	.weak		__nv_reservedSMEM_offset_0_alias
	.size		__nv_reservedSMEM_offset_0_alias, 0, 64
	.other		__nv_reservedSMEM_offset_0_alias,@"STO_CUDA_RESERVED_SHARED STV_DEFAULT"
__nv_reservedSMEM_offset_0_alias:
	.zero		0
	.zero		64


//--------------------- .nv.constant0._Z35stitch_kernel_UV_with_mapping_tablePPhPiS0_S1_S_iiiiiy --------------------------
	.section	.nv.constant0._Z35stitch_kernel_UV_with_mapping_tablePPhPiS0_S1_S_iiiiiy,"a",@progbits
	.sectionflags	@""
	.align	4
.nv.constant0._Z35stitch_kernel_UV_with_mapping_tablePPhPiS0_S1_S_iiiiiy:
	.zero		968


//--------------------- .nv.constant0._Z34stitch_kernel_Y_with_mapping_tablePPhPiS_iiiiiy --------------------------
	.section	.nv.constant0._Z34stitch_kernel_Y_with_mapping_tablePPhPiS_iiiiiy,"a",@progbits
	.sectionflags	@""
	.align	4
.nv.constant0._Z34stitch_kernel_Y_with_mapping_tablePPhPiS_iiiiiy:
	.zero		952


//--------------------- SYMBOLS --------------------------

	.type		.nv.reservedSmem.offset0,@object
	.size		.nv.reservedSmem.offset0,0x4
